//
// Generated by NVIDIA NVVM Compiler
//
// Compiler Build ID: CL-36424714
// Cuda compilation tools, release 13.0, V13.0.88
// Based on NVVM 20.0.0
//

.version 9.0
.target sm_100
.address_size 64

	// .globl	_Z8vecAdd_APfS_S_

.visible .entry _Z8vecAdd_APfS_S_(
	.param .u64 .ptr .align 1 _Z8vecAdd_APfS_S__param_0,
	.param .u64 .ptr .align 1 _Z8vecAdd_APfS_S__param_1,
	.param .u64 .ptr .align 1 _Z8vecAdd_APfS_S__param_2
)
{
	.reg .b32 	%r<2>;
	.reg .b32 	%f<4>;
	.reg .b64 	%rd<11>;

	ld.param.u64 	%rd1, [_Z8vecAdd_APfS_S__param_0];
	ld.param.u64 	%rd2, [_Z8vecAdd_APfS_S__param_1];
	ld.param.u64 	%rd3, [_Z8vecAdd_APfS_S__param_2];
	cvta.to.global.u64 	%rd4, %rd3;
	cvta.to.global.u64 	%rd5, %rd2;
	cvta.to.global.u64 	%rd6, %rd1;
	mov.u32 	%r1, %tid.x;
	mul.wide.u32 	%rd7, %r1, 4;
	add.s64 	%rd8, %rd6, %rd7;
	ld.global.f32 	%f1, [%rd8];
	add.s64 	%rd9, %rd5, %rd7;
	ld.global.f32 	%f2, [%rd9];
	add.f32 	%f3, %f1, %f2;
	add.s64 	%rd10, %rd4, %rd7;
	st.global.f32 	[%rd10], %f3;
	ret;

}
	// .globl	_Z8vecAdd_BPfS_S_
.visible .entry _Z8vecAdd_BPfS_S_(
	.param .u64 .ptr .align 1 _Z8vecAdd_BPfS_S__param_0,
	.param .u64 .ptr .align 1 _Z8vecAdd_BPfS_S__param_1,
	.param .u64 .ptr .align 1 _Z8vecAdd_BPfS_S__param_2
)
{
	.reg .b32 	%r<2>;
	.reg .b32 	%f<4>;
	.reg .b64 	%rd<11>;

	ld.param.u64 	%rd1, [_Z8vecAdd_BPfS_S__param_0];
	ld.param.u64 	%rd2, [_Z8vecAdd_BPfS_S__param_1];
	ld.param.u64 	%rd3, [_Z8vecAdd_BPfS_S__param_2];
	cvta.to.global.u64 	%rd4, %rd3;
	cvta.to.global.u64 	%rd5, %rd2;
	cvta.to.global.u64 	%rd6, %rd1;
	mov.u32 	%r1, %ctaid.x;
	mul.wide.u32 	%rd7, %r1, 4;
	add.s64 	%rd8, %rd6, %rd7;
	ld.global.f32 	%f1, [%rd8];
	add.s64 	%rd9, %rd5, %rd7;
	ld.global.f32 	%f2, [%rd9];
	add.f32 	%f3, %f1, %f2;
	add.s64 	%rd10, %rd4, %rd7;
	st.global.f32 	[%rd10], %f3;
	ret;

}


// ===== COMPILED SASS (sm_100) =====

	.target	sm_100

	.elftype	@"ET_EXEC"


//--------------------- .note.nv.tkinfo           --------------------------
	.section	.note.nv.tkinfo,"",@"SHT_NOTE"
	.sectionflags	@"SHF_NOTE_NV_TKINFO"
	.tkinfo
        /*0018*/ 	.word	0x00000002
        /*0030*/ 	.string	""
        /*0030*/ 	.string	"ptxas"
        /*0030*/ 	.string	"Cuda compilation tools, release 13.0, V13.0.88"
        /*0030*/ 	.string	"Build cuda_13.0.r13.0/compiler.36424714_0"
        /*0030*/ 	.string	"-arch sm_100 -m 64 "



//--------------------- .note.nv.cuinfo           --------------------------
	.section	.note.nv.cuinfo,"",@"SHT_NOTE"
	.sectionflags	@"SHF_NOTE_NV_CUINFO"
        /*0018*/ 	.short	0x0002
        /*001a*/ 	.short	0x0064
        /*001c*/ 	.short	0x0082
	.zero		2


//--------------------- .nv.info                  --------------------------
	.section	.nv.info,"",@"SHT_CUDA_INFO"
	.align	4


	//----- nvinfo : EIATTR_REGCOUNT
	.align		4
        /*0000*/ 	.byte	0x04, 0x2f
        /*0002*/ 	.short	(.L_1 - .L_0)
	.align		4
.L_0:
        /*0004*/ 	.word	index@(_Z8vecAdd_APfS_S_)
        /*0008*/ 	.word	0x0000000c


	//----- nvinfo : EIATTR_FRAME_SIZE
	.align		4
.L_1:
        /*000c*/ 	.byte	0x04, 0x11
        /*000e*/ 	.short	(.L_3 - .L_2)
	.align		4
.L_2:
        /*0010*/ 	.word	index@(_Z8vecAdd_APfS_S_)
        /*0014*/ 	.word	0x00000000


	//----- nvinfo : EIATTR_REGCOUNT
	.align		4
.L_3:
        /*0018*/ 	.byte	0x04, 0x2f
        /*001a*/ 	.short	(.L_5 - .L_4)
	.align		4
.L_4:
        /*001c*/ 	.word	index@(_Z8vecAdd_BPfS_S_)
        /*0020*/ 	.word	0x0000000c


	//----- nvinfo : EIATTR_FRAME_SIZE
	.align		4
.L_5:
        /*0024*/ 	.byte	0x04, 0x11
        /*0026*/ 	.short	(.L_7 - .L_6)
	.align		4
.L_6:
        /*0028*/ 	.word	index@(_Z8vecAdd_BPfS_S_)
        /*002c*/ 	.word	0x00000000


	//----- nvinfo : EIATTR_MIN_STACK_SIZE
	.align		4
.L_7:
        /*0030*/ 	.byte	0x04, 0x12
        /*0032*/ 	.short	(.L_9 - .L_8)
	.align		4
.L_8:
        /*0034*/ 	.word	index@(_Z8vecAdd_BPfS_S_)
        /*0038*/ 	.word	0x00000000


	//----- nvinfo : EIATTR_MIN_STACK_SIZE
	.align		4
.L_9:
        /*003c*/ 	.byte	0x04, 0x12
        /*003e*/ 	.short	(.L_11 - .L_10)
	.align		4
.L_10:
        /*0040*/ 	.word	index@(_Z8vecAdd_APfS_S_)
        /*0044*/ 	.word	0x00000000
.L_11:


//--------------------- .nv.compat                --------------------------
	.section	.nv.compat,"",@"SHT_CUDA_COMPAT_INFO"
	.align	4
        /*0000*/ 	.byte	0x02, 0x09, 0x00, 0x00, 0x02, 0x02, 0x01, 0x00, 0x02, 0x05, 0x05, 0x00, 0x03, 0x07, 0x01, 0x01
        /*0010*/ 	.byte	0x02, 0x03, 0x00, 0x00, 0x02, 0x06, 0x01, 0x00, 0x04, 0x0b, 0x08, 0x00, 0x09, 0x00, 0x00, 0x00
        /*0020*/ 	.byte	0x00, 0x00, 0x00, 0x00


//--------------------- .nv.info._Z8vecAdd_BPfS_S_ --------------------------
	.section	.nv.info._Z8vecAdd_BPfS_S_,"",@"SHT_CUDA_INFO"
	.sectionflags	@""
	.align	4


	//----- nvinfo : EIATTR_CUDA_API_VERSION
	.align		4
        /*0000*/ 	.byte	0x04, 0x37
        /*0002*/ 	.short	(.L_13 - .L_12)
.L_12:
        /*0004*/ 	.word	0x00000082


	//----- nvinfo : EIATTR_KPARAM_INFO
	.align		4
.L_13:
        /*0008*/ 	.byte	0x04, 0x17
        /*000a*/ 	.short	(.L_15 - .L_14)
.L_14:
        /*000c*/ 	.word	0x00000000
        /*0010*/ 	.short	0x0002
        /*0012*/ 	.short	0x0010
        /*0014*/ 	.byte	0x00, 0xf5, 0x21, 0x00


	//----- nvinfo : EIATTR_KPARAM_INFO
	.align		4
.L_15:
        /*0018*/ 	.byte	0x04, 0x17
        /*001a*/ 	.short	(.L_17 - .L_16)
.L_16:
        /*001c*/ 	.word	0x00000000
        /*0020*/ 	.short	0x0001
        /*0022*/ 	.short	0x0008
        /*0024*/ 	.byte	0x00, 0xf5, 0x21, 0x00


	//----- nvinfo : EIATTR_KPARAM_INFO
	.align		4
.L_17:
        /*0028*/ 	.byte	0x04, 0x17
        /*002a*/ 	.short	(.L_19 - .L_18)
.L_18:
        /*002c*/ 	.word	0x00000000
        /*0030*/ 	.short	0x0000
        /*0032*/ 	.short	0x0000
        /*0034*/ 	.byte	0x00, 0xf5, 0x21, 0x00


	//----- nvinfo : EIATTR_SPARSE_MMA_MASK
	.align		4
.L_19:
        /*0038*/ 	.byte	0x03, 0x50
        /*003a*/ 	.short	0x0000


	//----- nvinfo : EIATTR_MAXREG_COUNT
	.align		4
        /*003c*/ 	.byte	0x03, 0x1b
        /*003e*/ 	.short	0x00ff


	//----- nvinfo : EIATTR_MERCURY_ISA_VERSION
	.align		4
        /*0040*/ 	.byte	0x03, 0x5f
        /*0042*/ 	.short	0x0101


	//----- nvinfo : EIATTR_VRC_CTA_INIT_COUNT
	.align		4
        /*0044*/ 	.byte	0x02, 0x4a
	.zero		1
	.zero		1


	//----- nvinfo : EIATTR_EXIT_INSTR_OFFSETS
	.align		4
        /*0048*/ 	.byte	0x04, 0x1c
        /*004a*/ 	.short	(.L_21 - .L_20)


	//   ....[0]....
.L_20:
        /*004c*/ 	.word	0x000000d0


	//----- nvinfo : EIATTR_CBANK_PARAM_SIZE
	.align		4
.L_21:
        /*0050*/ 	.byte	0x03, 0x19
        /*0052*/ 	.short	0x0018


	//----- nvinfo : EIATTR_PARAM_CBANK
	.align		4
        /*0054*/ 	.byte	0x04, 0x0a
        /*0056*/ 	.short	(.L_23 - .L_22)
	.align		4
.L_22:
        /*0058*/ 	.word	index@(.nv.constant0._Z8vecAdd_BPfS_S_)
        /*005c*/ 	.short	0x0380
        /*005e*/ 	.short	0x0018


	//----- nvinfo : EIATTR_SW_WAR
	.align		4
.L_23:
        /*0060*/ 	.byte	0x04, 0x36
        /*0062*/ 	.short	(.L_25 - .L_24)
.L_24:
        /*0064*/ 	.word	0x00000008
.L_25:


//--------------------- .nv.info._Z8vecAdd_APfS_S_ --------------------------
	.section	.nv.info._Z8vecAdd_APfS_S_,"",@"SHT_CUDA_INFO"
	.sectionflags	@""
	.align	4


	//----- nvinfo : EIATTR_CUDA_API_VERSION
	.align		4
        /*0000*/ 	.byte	0x04, 0x37
        /*0002*/ 	.short	(.L_27 - .L_26)
.L_26:
        /*0004*/ 	.word	0x00000082


	//----- nvinfo : EIATTR_KPARAM_INFO
	.align		4
.L_27:
        /*0008*/ 	.byte	0x04, 0x17
        /*000a*/ 	.short	(.L_29 - .L_28)
.L_28:
        /*000c*/ 	.word	0x00000000
        /*0010*/ 	.short	0x0002
        /*0012*/ 	.short	0x0010
        /*0014*/ 	.byte	0x00, 0xf5, 0x21, 0x00


	//----- nvinfo : EIATTR_KPARAM_INFO
	.align		4
.L_29:
        /*0018*/ 	.byte	0x04, 0x17
        /*001a*/ 	.short	(.L_31 - .L_30)
.L_30:
        /*001c*/ 	.word	0x00000000
        /*0020*/ 	.short	0x0001
        /*0022*/ 	.short	0x0008
        /*0024*/ 	.byte	0x00, 0xf5, 0x21, 0x00


	//----- nvinfo : EIATTR_KPARAM_INFO
	.align		4
.L_31:
        /*0028*/ 	.byte	0x04, 0x17
        /*002a*/ 	.short	(.L_33 - .L_32)
.L_32:
        /*002c*/ 	.word	0x00000000
        /*0030*/ 	.short	0x0000
        /*0032*/ 	.short	0x0000
        /*0034*/ 	.byte	0x00, 0xf5, 0x21, 0x00


	//----- nvinfo : EIATTR_SPARSE_MMA_MASK
	.align		4
.L_33:
        /*0038*/ 	.byte	0x03, 0x50
        /*003a*/ 	.short	0x0000


	//----- nvinfo : EIATTR_MAXREG_COUNT
	.align		4
        /*003c*/ 	.byte	0x03, 0x1b
        /*003e*/ 	.short	0x00ff


	//----- nvinfo : EIATTR_MERCURY_ISA_VERSION
	.align		4
        /*0040*/ 	.byte	0x03, 0x5f
        /*0042*/ 	.short	0x0101


	//----- nvinfo : EIATTR_VRC_CTA_INIT_COUNT
	.align		4
        /*0044*/ 	.byte	0x02, 0x4a
	.zero		1
	.zero		1


	//----- nvinfo : EIATTR_EXIT_INSTR_OFFSETS
	.align		4
        /*0048*/ 	.byte	0x04, 0x1c
        /*004a*/ 	.short	(.L_35 - .L_34)


	//   ....[0]....
.L_34:
        /*004c*/ 	.word	0x000000d0


	//----- nvinfo : EIATTR_CBANK_PARAM_SIZE
	.align		4
.L_35:
        /*0050*/ 	.byte	0x03, 0x19
        /*0052*/ 	.short	0x0018


	//----- nvinfo : EIATTR_PARAM_CBANK
	.align		4
        /*0054*/ 	.byte	0x04, 0x0a
        /*0056*/ 	.short	(.L_37 - .L_36)
	.align		4
.L_36:
        /*0058*/ 	.word	index@(.nv.constant0._Z8vecAdd_APfS_S_)
        /*005c*/ 	.short	0x0380
        /*005e*/ 	.short	0x0018


	//----- nvinfo : EIATTR_SW_WAR
	.align		4
.L_37:
        /*0060*/ 	.byte	0x04, 0x36
        /*0062*/ 	.short	(.L_39 - .L_38)
.L_38:
        /*0064*/ 	.word	0x00000008
.L_39:


//--------------------- .nv.callgraph             --------------------------
	.section	.nv.callgraph,"",@"SHT_CUDA_CALLGRAPH"
	.align	4
	.sectionentsize	8
	.align		4
        /*0000*/ 	.word	0x00000000
	.align		4
        /*0004*/ 	.word	0xffffffff
	.align		4
        /*0008*/ 	.word	0x00000000
	.align		4
        /*000c*/ 	.word	0xfffffffe
	.align		4
        /*0010*/ 	.word	0x00000000
	.align		4
        /*0014*/ 	.word	0xfffffffd
	.align		4
        /*0018*/ 	.word	0x00000000
	.align		4
        /*001c*/ 	.word	0xfffffffc


//--------------------- .text._Z8vecAdd_BPfS_S_   --------------------------
	.section	.text._Z8vecAdd_BPfS_S_,"ax",@progbits
	.align	128
        .global         _Z8vecAdd_BPfS_S_
        .type           _Z8vecAdd_BPfS_S_,@function
        .size           _Z8vecAdd_BPfS_S_,(.L_x_2 - _Z8vecAdd_BPfS_S_)
        .other          _Z8vecAdd_BPfS_S_,@"STO_CUDA_ENTRY STV_DEFAULT"
_Z8vecAdd_BPfS_S_:
.text._Z8vecAdd_BPfS_S_:
[----:B------:R-:W-:Y:S01]  /*0000*/  LDC R1, c[0x0][0x37c] ;  /* 0x0000df00ff017b82 */ /* 0x000fe20000000800 */
[----:B------:R-:W0:Y:S07]  /*0010*/  S2R R9, SR_CTAID.X ;  /* 0x0000000000097919 */ /* 0x000e2e0000002500 */
[----:B------:R-:W0:Y:S01]  /*0020*/  LDC.64 R2, c[0x0][0x380] ;  /* 0x0000e000ff027b82 */ /* 0x000e220000000a00 */
[----:B------:R-:W1:Y:S07]  /*0030*/  LDCU.64 UR4, c[0x0][0x358] ;  /* 0x00006b00ff0477ac */ /* 0x000e6e0008000a00 */
[----:B------:R-:W2:Y:S08]  /*0040*/  LDC.64 R4, c[0x0][0x388] ;  /* 0x0000e200ff047b82 */ /* 0x000eb00000000a00 */
[----:B------:R-:W3:Y:S01]  /*0050*/  LDC.64 R6, c[0x0][0x390] ;  /* 0x0000e400ff067b82 */ /* 0x000ee20000000a00 */
[----:B0-----:R-:W-:-:S04]  /*0060*/  IMAD.WIDE.U32 R2, R9, 0x4, R2 ;  /* 0x0000000409027825 */ /* 0x001fc800078e0002 */
[C---:B--2---:R-:W-:Y:S02]  /*0070*/  IMAD.WIDE.U32 R4, R9.reuse, 0x4, R4 ;  /* 0x0000000409047825 */ /* 0x044fe400078e0004 */
[----:B-1----:R-:W2:Y:S04]  /*0080*/  LDG.E R2, desc[UR4][R2.64] ;  /* 0x0000000402027981 */ /* 0x002ea8000c1e1900 */
[----:B------:R-:W2:Y:S01]  /*0090*/  LDG.E R5, desc[UR4][R4.64] ;  /* 0x0000000404057981 */ /* 0x000ea2000c1e1900 */
[----:B---3--:R-:W-:-:S04]  /*00a0*/  IMAD.WIDE.U32 R6, R9, 0x4, R6 ;  /* 0x0000000409067825 */ /* 0x008fc800078e0006 */
[----:B--2---:R-:W-:-:S05]  /*00b0*/  FADD R9, R2, R5 ;  /* 0x0000000502097221 */ /* 0x004fca0000000000 */
[----:B------:R-:W-:Y:S01]  /*00c0*/  STG.E desc[UR4][R6.64], R9 ;  /* 0x0000000906007986 */ /* 0x000fe2000c101904 */
[----:B------:R-:W-:Y:S05]  /*00d0*/  EXIT ;  /* 0x000000000000794d */ /* 0x000fea0003800000 */
.L_x_0:
[----:B------:R-:W-:-:S00]  /*00e0*/  BRA `(.L_x_0) ;  /* 0xfffffffc00fc7947 */ /* 0x000fc0000383ffff */
[----:B------:R-:W-:-:S00]  /*00f0*/  NOP ;  /* 0x0000000000007918 */ /* 0x000fc00000000000 */
        /* <DEDUP_REMOVED lines=8> */
.L_x_2:


//--------------------- .text._Z8vecAdd_APfS_S_   --------------------------
	.section	.text._Z8vecAdd_APfS_S_,"ax",@progbits
	.align	128
        .global         _Z8vecAdd_APfS_S_
        .type           _Z8vecAdd_APfS_S_,@function
        .size           _Z8vecAdd_APfS_S_,(.L_x_3 - _Z8vecAdd_APfS_S_)
        .other          _Z8vecAdd_APfS_S_,@"STO_CUDA_ENTRY STV_DEFAULT"
_Z8vecAdd_APfS_S_:
.text._Z8vecAdd_APfS_S_:
[----:B------:R-:W-:Y:S01]  /*0000*/  LDC R1, c[0x0][0x37c] ;  /* 0x0000df00ff017b82 */ /* 0x000fe20000000800 */
[----:B------:R-:W0:Y:S07]  /*0010*/  S2R R9, SR_TID.X ;  /* 0x0000000000097919 */ /* 0x000e2e0000002100 */
        /* <DEDUP_REMOVED lines=12> */
.L_x_1:
        /* <DEDUP_REMOVED lines=10> */
.L_x_3:


//--------------------- .nv.shared.reserved.0     --------------------------
	.section	.nv.shared.reserved.0,"aw",@nobits
	.weak		__nv_reservedSMEM_offset_0_alias
	.size		__nv_reservedSMEM_offset_0_alias, 0, 64
	.other		__nv_reservedSMEM_offset_0_alias,@"STO_CUDA_RESERVED_SHARED STV_DEFAULT"
__nv_reservedSMEM_offset_0_alias:
	.zero		0
	.zero		64


//--------------------- .nv.constant0._Z8vecAdd_BPfS_S_ --------------------------
	.section	.nv.constant0._Z8vecAdd_BPfS_S_,"a",@progbits
	.sectionflags	@""
	.align	4
.nv.constant0._Z8vecAdd_BPfS_S_:
	.zero		920


//--------------------- .nv.constant0._Z8vecAdd_APfS_S_ --------------------------
	.section	.nv.constant0._Z8vecAdd_APfS_S_,"a",@progbits
	.sectionflags	@""
	.align	4
.nv.constant0._Z8vecAdd_APfS_S_:
	.zero		920


//--------------------- SYMBOLS --------------------------

	.type		.nv.reservedSmem.offset0,@object
	.size		.nv.reservedSmem.offset0,0x4
